//
// Generated by NVIDIA NVVM Compiler
//
// Compiler Build ID: CL-36424714
// Cuda compilation tools, release 13.0, V13.0.88
// Based on NVVM 20.0.0
//

.version 9.0
.target sm_100
.address_size 64


.entry _Z15computedistancePdS_S_(
	.param .u64 .ptr .align 1 _Z15computedistancePdS_S__param_0,
	.param .u64 .ptr .align 1 _Z15computedistancePdS_S__param_1,
	.param .u64 .ptr .align 1 _Z15computedistancePdS_S__param_2
)
{
	.reg .pred 	%p<11>;
	.reg .b32 	%r<40>;
	.reg .b64 	%rd<23>;
	.reg .b64 	%fd<141>;

	ld.param.u64 	%rd6, [_Z15computedistancePdS_S__param_0];
	ld.param.u64 	%rd7, [_Z15computedistancePdS_S__param_1];
	ld.param.u64 	%rd5, [_Z15computedistancePdS_S__param_2];
	cvta.to.global.u64 	%rd1, %rd6;
	cvta.to.global.u64 	%rd2, %rd7;
	mov.u32 	%r23, %ctaid.x;
	shl.b32 	%r1, %r23, 1;
	mov.u32 	%r2, %tid.x;
	add.s32 	%r3, %r1, %r2;
	setp.gt.s32 	%p1, %r3, 9;
	mov.f64 	%fd140, 0d0000000000000000;
	@%p1 bra 	$L__BB0_13;
	max.s32 	%r24, %r3, 0;
	sub.s32 	%r25, %r24, %r2;
	setp.ne.s32 	%p2, %r25, %r1;
	selp.u32 	%r26, 1, 0, %p2;
	add.s32 	%r27, %r1, %r26;
	sub.s32 	%r28, %r25, %r27;
	mul.hi.u32 	%r29, %r28, -858993459;
	shr.u32 	%r30, %r29, 3;
	add.s32 	%r31, %r30, %r26;
	add.s32 	%r4, %r31, 1;
	and.b32  	%r5, %r4, 15;
	setp.lt.u32 	%p3, %r31, 15;
	mov.f64 	%fd140, 0d0000000000000000;
	mov.u32 	%r35, %r3;
	@%p3 bra 	$L__BB0_4;
	and.b32  	%r32, %r4, 2147483632;
	neg.s32 	%r33, %r32;
	add.s64 	%rd3, %rd2, 640;
	add.s64 	%rd4, %rd1, 640;
	mov.f64 	%fd140, 0d0000000000000000;
	mov.u32 	%r35, %r3;
$L__BB0_3:
	.pragma "nounroll";
	mul.wide.s32 	%rd8, %r35, 8;
	add.s64 	%rd9, %rd3, %rd8;
	add.s64 	%rd10, %rd4, %rd8;
	ld.global.f64 	%fd18, [%rd9+-640];
	ld.global.f64 	%fd19, [%rd10+-640];
	sub.f64 	%fd20, %fd18, %fd19;
	fma.rn.f64 	%fd21, %fd20, %fd20, %fd140;
	ld.global.f64 	%fd22, [%rd9+-560];
	ld.global.f64 	%fd23, [%rd10+-560];
	sub.f64 	%fd24, %fd22, %fd23;
	fma.rn.f64 	%fd25, %fd24, %fd24, %fd21;
	ld.global.f64 	%fd26, [%rd9+-480];
	ld.global.f64 	%fd27, [%rd10+-480];
	sub.f64 	%fd28, %fd26, %fd27;
	fma.rn.f64 	%fd29, %fd28, %fd28, %fd25;
	ld.global.f64 	%fd30, [%rd9+-400];
	ld.global.f64 	%fd31, [%rd10+-400];
	sub.f64 	%fd32, %fd30, %fd31;
	fma.rn.f64 	%fd33, %fd32, %fd32, %fd29;
	ld.global.f64 	%fd34, [%rd9+-320];
	ld.global.f64 	%fd35, [%rd10+-320];
	sub.f64 	%fd36, %fd34, %fd35;
	fma.rn.f64 	%fd37, %fd36, %fd36, %fd33;
	ld.global.f64 	%fd38, [%rd9+-240];
	ld.global.f64 	%fd39, [%rd10+-240];
	sub.f64 	%fd40, %fd38, %fd39;
	fma.rn.f64 	%fd41, %fd40, %fd40, %fd37;
	ld.global.f64 	%fd42, [%rd9+-160];
	ld.global.f64 	%fd43, [%rd10+-160];
	sub.f64 	%fd44, %fd42, %fd43;
	fma.rn.f64 	%fd45, %fd44, %fd44, %fd41;
	ld.global.f64 	%fd46, [%rd9+-80];
	ld.global.f64 	%fd47, [%rd10+-80];
	sub.f64 	%fd48, %fd46, %fd47;
	fma.rn.f64 	%fd49, %fd48, %fd48, %fd45;
	ld.global.f64 	%fd50, [%rd9];
	ld.global.f64 	%fd51, [%rd10];
	sub.f64 	%fd52, %fd50, %fd51;
	fma.rn.f64 	%fd53, %fd52, %fd52, %fd49;
	ld.global.f64 	%fd54, [%rd9+80];
	ld.global.f64 	%fd55, [%rd10+80];
	sub.f64 	%fd56, %fd54, %fd55;
	fma.rn.f64 	%fd57, %fd56, %fd56, %fd53;
	ld.global.f64 	%fd58, [%rd9+160];
	ld.global.f64 	%fd59, [%rd10+160];
	sub.f64 	%fd60, %fd58, %fd59;
	fma.rn.f64 	%fd61, %fd60, %fd60, %fd57;
	ld.global.f64 	%fd62, [%rd9+240];
	ld.global.f64 	%fd63, [%rd10+240];
	sub.f64 	%fd64, %fd62, %fd63;
	fma.rn.f64 	%fd65, %fd64, %fd64, %fd61;
	ld.global.f64 	%fd66, [%rd9+320];
	ld.global.f64 	%fd67, [%rd10+320];
	sub.f64 	%fd68, %fd66, %fd67;
	fma.rn.f64 	%fd69, %fd68, %fd68, %fd65;
	ld.global.f64 	%fd70, [%rd9+400];
	ld.global.f64 	%fd71, [%rd10+400];
	sub.f64 	%fd72, %fd70, %fd71;
	fma.rn.f64 	%fd73, %fd72, %fd72, %fd69;
	ld.global.f64 	%fd74, [%rd9+480];
	ld.global.f64 	%fd75, [%rd10+480];
	sub.f64 	%fd76, %fd74, %fd75;
	fma.rn.f64 	%fd77, %fd76, %fd76, %fd73;
	ld.global.f64 	%fd78, [%rd9+560];
	ld.global.f64 	%fd79, [%rd10+560];
	sub.f64 	%fd80, %fd78, %fd79;
	fma.rn.f64 	%fd140, %fd80, %fd80, %fd77;
	add.s32 	%r35, %r35, 160;
	add.s32 	%r33, %r33, 16;
	setp.ne.s32 	%p4, %r33, 0;
	@%p4 bra 	$L__BB0_3;
$L__BB0_4:
	setp.eq.s32 	%p5, %r5, 0;
	@%p5 bra 	$L__BB0_13;
	and.b32  	%r12, %r4, 7;
	setp.lt.u32 	%p6, %r5, 8;
	@%p6 bra 	$L__BB0_7;
	mul.wide.s32 	%rd11, %r35, 8;
	add.s64 	%rd12, %rd2, %rd11;
	ld.global.f64 	%fd82, [%rd12];
	add.s64 	%rd13, %rd1, %rd11;
	ld.global.f64 	%fd83, [%rd13];
	sub.f64 	%fd84, %fd82, %fd83;
	fma.rn.f64 	%fd85, %fd84, %fd84, %fd140;
	ld.global.f64 	%fd86, [%rd12+80];
	ld.global.f64 	%fd87, [%rd13+80];
	sub.f64 	%fd88, %fd86, %fd87;
	fma.rn.f64 	%fd89, %fd88, %fd88, %fd85;
	ld.global.f64 	%fd90, [%rd12+160];
	ld.global.f64 	%fd91, [%rd13+160];
	sub.f64 	%fd92, %fd90, %fd91;
	fma.rn.f64 	%fd93, %fd92, %fd92, %fd89;
	ld.global.f64 	%fd94, [%rd12+240];
	ld.global.f64 	%fd95, [%rd13+240];
	sub.f64 	%fd96, %fd94, %fd95;
	fma.rn.f64 	%fd97, %fd96, %fd96, %fd93;
	ld.global.f64 	%fd98, [%rd12+320];
	ld.global.f64 	%fd99, [%rd13+320];
	sub.f64 	%fd100, %fd98, %fd99;
	fma.rn.f64 	%fd101, %fd100, %fd100, %fd97;
	ld.global.f64 	%fd102, [%rd12+400];
	ld.global.f64 	%fd103, [%rd13+400];
	sub.f64 	%fd104, %fd102, %fd103;
	fma.rn.f64 	%fd105, %fd104, %fd104, %fd101;
	ld.global.f64 	%fd106, [%rd12+480];
	ld.global.f64 	%fd107, [%rd13+480];
	sub.f64 	%fd108, %fd106, %fd107;
	fma.rn.f64 	%fd109, %fd108, %fd108, %fd105;
	ld.global.f64 	%fd110, [%rd12+560];
	ld.global.f64 	%fd111, [%rd13+560];
	sub.f64 	%fd112, %fd110, %fd111;
	fma.rn.f64 	%fd140, %fd112, %fd112, %fd109;
	add.s32 	%r35, %r35, 80;
$L__BB0_7:
	setp.eq.s32 	%p7, %r12, 0;
	@%p7 bra 	$L__BB0_13;
	and.b32  	%r15, %r4, 3;
	setp.lt.u32 	%p8, %r12, 4;
	@%p8 bra 	$L__BB0_10;
	mul.wide.s32 	%rd14, %r35, 8;
	add.s64 	%rd15, %rd2, %rd14;
	ld.global.f64 	%fd114, [%rd15];
	add.s64 	%rd16, %rd1, %rd14;
	ld.global.f64 	%fd115, [%rd16];
	sub.f64 	%fd116, %fd114, %fd115;
	fma.rn.f64 	%fd117, %fd116, %fd116, %fd140;
	ld.global.f64 	%fd118, [%rd15+80];
	ld.global.f64 	%fd119, [%rd16+80];
	sub.f64 	%fd120, %fd118, %fd119;
	fma.rn.f64 	%fd121, %fd120, %fd120, %fd117;
	ld.global.f64 	%fd122, [%rd15+160];
	ld.global.f64 	%fd123, [%rd16+160];
	sub.f64 	%fd124, %fd122, %fd123;
	fma.rn.f64 	%fd125, %fd124, %fd124, %fd121;
	ld.global.f64 	%fd126, [%rd15+240];
	ld.global.f64 	%fd127, [%rd16+240];
	sub.f64 	%fd128, %fd126, %fd127;
	fma.rn.f64 	%fd140, %fd128, %fd128, %fd125;
	add.s32 	%r35, %r35, 40;
$L__BB0_10:
	setp.eq.s32 	%p9, %r15, 0;
	@%p9 bra 	$L__BB0_13;
	neg.s32 	%r38, %r15;
$L__BB0_12:
	.pragma "nounroll";
	mul.wide.s32 	%rd17, %r35, 8;
	add.s64 	%rd18, %rd1, %rd17;
	add.s64 	%rd19, %rd2, %rd17;
	ld.global.f64 	%fd129, [%rd19];
	ld.global.f64 	%fd130, [%rd18];
	sub.f64 	%fd131, %fd129, %fd130;
	fma.rn.f64 	%fd140, %fd131, %fd131, %fd140;
	add.s32 	%r35, %r35, 10;
	add.s32 	%r38, %r38, 1;
	setp.ne.s32 	%p10, %r38, 0;
	@%p10 bra 	$L__BB0_12;
$L__BB0_13:
	cvta.to.global.u64 	%rd20, %rd5;
	mul.wide.u32 	%rd21, %r3, 8;
	add.s64 	%rd22, %rd20, %rd21;
	st.global.f64 	[%rd22], %fd140;
	ret;

}


// ===== COMPILED SASS (sm_100) =====

	.target	sm_100

	.elftype	@"ET_EXEC"


//--------------------- .note.nv.tkinfo           --------------------------
	.section	.note.nv.tkinfo,"",@"SHT_NOTE"
	.sectionflags	@"SHF_NOTE_NV_TKINFO"
	.tkinfo
        /*0018*/ 	.word	0x00000002
        /*0030*/ 	.string	""
        /*0030*/ 	.string	"ptxas"
        /*0030*/ 	.string	"Cuda compilation tools, release 13.0, V13.0.88"
        /*0030*/ 	.string	"Build cuda_13.0.r13.0/compiler.36424714_0"
        /*0030*/ 	.string	"-arch sm_100 -m 64 "



//--------------------- .note.nv.cuinfo           --------------------------
	.section	.note.nv.cuinfo,"",@"SHT_NOTE"
	.sectionflags	@"SHF_NOTE_NV_CUINFO"
        /*0018*/ 	.short	0x0002
        /*001a*/ 	.short	0x0064
        /*001c*/ 	.short	0x0082
	.zero		2


//--------------------- .nv.info                  --------------------------
	.section	.nv.info,"",@"SHT_CUDA_INFO"
	.align	4


	//----- nvinfo : EIATTR_REGCOUNT
	.align		4
        /*0000*/ 	.byte	0x04, 0x2f
        /*0002*/ 	.short	(.L_1 - .L_0)
	.align		4
.L_0:
        /*0004*/ 	.word	index@(_Z15computedistancePdS_S_)
        /*0008*/ 	.word	0x00000020


	//----- nvinfo : EIATTR_FRAME_SIZE
	.align		4
.L_1:
        /*000c*/ 	.byte	0x04, 0x11
        /*000e*/ 	.short	(.L_3 - .L_2)
	.align		4
.L_2:
        /*0010*/ 	.word	index@(_Z15computedistancePdS_S_)
        /*0014*/ 	.word	0x00000000


	//----- nvinfo : EIATTR_MIN_STACK_SIZE
	.align		4
.L_3:
        /*0018*/ 	.byte	0x04, 0x12
        /*001a*/ 	.short	(.L_5 - .L_4)
	.align		4
.L_4:
        /*001c*/ 	.word	index@(_Z15computedistancePdS_S_)
        /*0020*/ 	.word	0x00000000
.L_5:


//--------------------- .nv.compat                --------------------------
	.section	.nv.compat,"",@"SHT_CUDA_COMPAT_INFO"
	.align	4
        /*0000*/ 	.byte	0x02, 0x09, 0x00, 0x00, 0x02, 0x02, 0x01, 0x00, 0x02, 0x05, 0x05, 0x00, 0x03, 0x07, 0x01, 0x01
        /*0010*/ 	.byte	0x02, 0x03, 0x00, 0x00, 0x02, 0x06, 0x01, 0x00, 0x04, 0x0b, 0x08, 0x00, 0x01, 0x00, 0x00, 0x00
        /*0020*/ 	.byte	0x00, 0x00, 0x00, 0x00


//--------------------- .nv.info._Z15computedistancePdS_S_ --------------------------
	.section	.nv.info._Z15computedistancePdS_S_,"",@"SHT_CUDA_INFO"
	.sectionflags	@""
	.align	4


	//----- nvinfo : EIATTR_CUDA_API_VERSION
	.align		4
        /*0000*/ 	.byte	0x04, 0x37
        /*0002*/ 	.short	(.L_7 - .L_6)
.L_6:
        /*0004*/ 	.word	0x00000082


	//----- nvinfo : EIATTR_KPARAM_INFO
	.align		4
.L_7:
        /*0008*/ 	.byte	0x04, 0x17
        /*000a*/ 	.short	(.L_9 - .L_8)
.L_8:
        /*000c*/ 	.word	0x00000000
        /*0010*/ 	.short	0x0002
        /*0012*/ 	.short	0x0010
        /*0014*/ 	.byte	0x00, 0xf5, 0x21, 0x00


	//----- nvinfo : EIATTR_KPARAM_INFO
	.align		4
.L_9:
        /*0018*/ 	.byte	0x04, 0x17
        /*001a*/ 	.short	(.L_11 - .L_10)
.L_10:
        /*001c*/ 	.word	0x00000000
        /*0020*/ 	.short	0x0001
        /*0022*/ 	.short	0x0008
        /*0024*/ 	.byte	0x00, 0xf5, 0x21, 0x00


	//----- nvinfo : EIATTR_KPARAM_INFO
	.align		4
.L_11:
        /*0028*/ 	.byte	0x04, 0x17
        /*002a*/ 	.short	(.L_13 - .L_12)
.L_12:
        /*002c*/ 	.word	0x00000000
        /*0030*/ 	.short	0x0000
        /*0032*/ 	.short	0x0000
        /*0034*/ 	.byte	0x00, 0xf5, 0x21, 0x00


	//----- nvinfo : EIATTR_SPARSE_MMA_MASK
	.align		4
.L_13:
        /*0038*/ 	.byte	0x03, 0x50
        /*003a*/ 	.short	0x0000


	//----- nvinfo : EIATTR_MAXREG_COUNT
	.align		4
        /*003c*/ 	.byte	0x03, 0x1b
        /*003e*/ 	.short	0x00ff


	//----- nvinfo : EIATTR_MERCURY_ISA_VERSION
	.align		4
        /*0040*/ 	.byte	0x03, 0x5f
        /*0042*/ 	.short	0x0101


	//----- nvinfo : EIATTR_VRC_CTA_INIT_COUNT
	.align		4
        /*0044*/ 	.byte	0x02, 0x4a
	.zero		1
	.zero		1


	//----- nvinfo : EIATTR_EXIT_INSTR_OFFSETS
	.align		4
        /*0048*/ 	.byte	0x04, 0x1c
        /*004a*/ 	.short	(.L_15 - .L_14)


	//   ....[0]....
.L_14:
        /*004c*/ 	.word	0x00000c40


	//----- nvinfo : EIATTR_CRS_STACK_SIZE
	.align		4
.L_15:
        /*0050*/ 	.byte	0x04, 0x1e
        /*0052*/ 	.short	(.L_17 - .L_16)
.L_16:
        /*0054*/ 	.word	0x00000000


	//----- nvinfo : EIATTR_CBANK_PARAM_SIZE
	.align		4
.L_17:
        /*0058*/ 	.byte	0x03, 0x19
        /*005a*/ 	.short	0x0018


	//----- nvinfo : EIATTR_PARAM_CBANK
	.align		4
        /*005c*/ 	.byte	0x04, 0x0a
        /*005e*/ 	.short	(.L_19 - .L_18)
	.align		4
.L_18:
        /*0060*/ 	.word	index@(.nv.constant0._Z15computedistancePdS_S_)
        /*0064*/ 	.short	0x0380
        /*0066*/ 	.short	0x0018


	//----- nvinfo : EIATTR_SW_WAR
	.align		4
.L_19:
        /*0068*/ 	.byte	0x04, 0x36
        /*006a*/ 	.short	(.L_21 - .L_20)
.L_20:
        /*006c*/ 	.word	0x00000008
.L_21:


//--------------------- .nv.callgraph             --------------------------
	.section	.nv.callgraph,"",@"SHT_CUDA_CALLGRAPH"
	.align	4
	.sectionentsize	8
	.align		4
        /*0000*/ 	.word	0x00000000
	.align		4
        /*0004*/ 	.word	0xffffffff
	.align		4
        /*0008*/ 	.word	0x00000000
	.align		4
        /*000c*/ 	.word	0xfffffffe
	.align		4
        /*0010*/ 	.word	0x00000000
	.align		4
        /*0014*/ 	.word	0xfffffffd
	.align		4
        /*0018*/ 	.word	0x00000000
	.align		4
        /*001c*/ 	.word	0xfffffffc


//--------------------- .text._Z15computedistancePdS_S_ --------------------------
	.section	.text._Z15computedistancePdS_S_,"ax",@progbits
	.align	128
.text._Z15computedistancePdS_S_:
        .type           _Z15computedistancePdS_S_,@function
        .size           _Z15computedistancePdS_S_,(.L_x_11 - _Z15computedistancePdS_S_)
        .other          _Z15computedistancePdS_S_,@"STO_CUDA_ENTRY STV_DEFAULT"
_Z15computedistancePdS_S_:
[----:B------:R-:W-:Y:S01]  /*0000*/  LDC R1, c[0x0][0x37c] ;  /* 0x0000df00ff017b82 */ /* 0x000fe20000000800 */
[----:B------:R-:W0:Y:S07]  /*0010*/  S2R R3, SR_TID.X ;  /* 0x0000000000037919 */ /* 0x000e2e0000002100 */
[----:B------:R-:W1:Y:S01]  /*0020*/  S2UR UR4, SR_CTAID.X ;  /* 0x00000000000479c3 */ /* 0x000e620000002500 */
[----:B------:R-:W2:Y:S01]  /*0030*/  LDCU.64 UR6, c[0x0][0x358] ;  /* 0x00006b00ff0677ac */ /* 0x000ea20008000a00 */
[----:B------:R-:W-:Y:S01]  /*0040*/  BSSY.RECONVERGENT B0, `(.L_x_0) ;  /* 0x00000bc000007945 */ /* 0x000fe20003800200 */
[----:B------:R-:W-:Y:S01]  /*0050*/  CS2R R12, SRZ ;  /* 0x00000000000c7805 */ /* 0x000fe2000001ff00 */
[----:B-1----:R-:W-:-:S06]  /*0060*/  USHF.L.U32 UR4, UR4, 0x1, URZ ;  /* 0x0000000104047899 */ /* 0x002fcc00080006ff */
[----:B0-----:R-:W-:-:S05]  /*0070*/  VIADD R0, R3, UR4 ;  /* 0x0000000403007c36 */ /* 0x001fca0008000000 */
[----:B------:R-:W-:-:S13]  /*0080*/  ISETP.GT.AND P0, PT, R0, 0x9, PT ;  /* 0x000000090000780c */ /* 0x000fda0003f04270 */
[----:B--2---:R-:W-:Y:S05]  /*0090*/  @P0 BRA `(.L_x_1) ;  /* 0x0000000800d80947 */ /* 0x004fea0003800000 */
[----:B------:R-:W-:Y:S01]  /*00a0*/  VIMNMX R2, PT, PT, RZ, R0, !PT ;  /* 0x00000000ff027248 */ /* 0x000fe20007fe0100 */
[----:B------:R-:W-:Y:S01]  /*00b0*/  BSSY.RECONVERGENT B1, `(.L_x_2) ;  /* 0x000005e000017945 */ /* 0x000fe20003800200 */
[----:B------:R-:W-:-:S03]  /*00c0*/  CS2R R12, SRZ ;  /* 0x00000000000c7805 */ /* 0x000fc6000001ff00 */
[----:B------:R-:W-:-:S05]  /*00d0*/  IMAD.IADD R2, R2, 0x1, -R3 ;  /* 0x0000000102027824 */ /* 0x000fca00078e0a03 */
[----:B------:R-:W-:-:S04]  /*00e0*/  ISETP.NE.AND P0, PT, R2, UR4, PT ;  /* 0x0000000402007c0c */ /* 0x000fc8000bf05270 */
[----:B------:R-:W-:-:S04]  /*00f0*/  SEL R3, RZ, 0x1, !P0 ;  /* 0x00000001ff037807 */ /* 0x000fc80004000000 */
[----:B------:R-:W-:-:S05]  /*0100*/  IADD3 R2, PT, PT, R2, -UR4, -R3 ;  /* 0x8000000402027c10 */ /* 0x000fca000fffe803 */
[----:B------:R-:W-:-:S05]  /*0110*/  IMAD.HI.U32 R2, R2, -0x33333333, RZ ;  /* 0xcccccccd02027827 */ /* 0x000fca00078e00ff */
[----:B------:R-:W-:-:S04]  /*0120*/  LEA.HI R2, R2, R3, RZ, 0x1d ;  /* 0x0000000302027211 */ /* 0x000fc800078fe8ff */
[C---:B------:R-:W-:Y:S01]  /*0130*/  ISETP.GE.U32.AND P1, PT, R2.reuse, 0xf, PT ;  /* 0x0000000f0200780c */ /* 0x040fe20003f26070 */
[----:B------:R-:W-:Y:S02]  /*0140*/  VIADD R3, R2, 0x1 ;  /* 0x0000000102037836 */ /* 0x000fe40000000000 */
[----:B------:R-:W-:-:S03]  /*0150*/  IMAD.MOV.U32 R2, RZ, RZ, R0 ;  /* 0x000000ffff027224 */ /* 0x000fc600078e0000 */
[----:B------:R-:W-:-:S04]  /*0160*/  LOP3.LUT R4, R3, 0xf, RZ, 0xc0, !PT ;  /* 0x0000000f03047812 */ /* 0x000fc800078ec0ff */
[----:B------:R-:W-:-:S03]  /*0170*/  ISETP.NE.AND P0, PT, R4, RZ, PT ;  /* 0x000000ff0400720c */ /* 0x000fc60003f05270 */
[----:B------:R-:W-:Y:S10]  /*0180*/  @!P1 BRA `(.L_x_3) ;  /* 0x0000000400409947 */ /* 0x000ff40003800000 */
[----:B------:R-:W0:Y:S01]  /*0190*/  LDC.64 R6, c[0x0][0x380] ;  /* 0x0000e000ff067b82 */ /* 0x000e220000000a00 */
[----:B------:R-:W-:Y:S01]  /*01a0*/  LOP3.LUT R5, R3, 0x7ffffff0, RZ, 0xc0, !PT ;  /* 0x7ffffff003057812 */ /* 0x000fe200078ec0ff */
[----:B------:R-:W-:Y:S01]  /*01b0*/  IMAD.MOV.U32 R2, RZ, RZ, R0 ;  /* 0x000000ffff027224 */ /* 0x000fe200078e0000 */
[----:B------:R-:W-:Y:S02]  /*01c0*/  CS2R R12, SRZ ;  /* 0x00000000000c7805 */ /* 0x000fe4000001ff00 */
[----:B------:R-:W-:-:S03]  /*01d0*/  IADD3 R5, PT, PT, -R5, RZ, RZ ;  /* 0x000000ff05057210 */ /* 0x000fc60007ffe1ff */
[----:B------:R-:W1:Y:S01]  /*01e0*/  LDC.64 R8, c[0x0][0x388] ;  /* 0x0000e200ff087b82 */ /* 0x000e620000000a00 */
[----:B0-----:R-:W-:-:S05]  /*01f0*/  IADD3 R6, P2, PT, R6, 0x280, RZ ;  /* 0x0000028006067810 */ /* 0x001fca0007f5e0ff */
[----:B------:R-:W-:Y:S01]  /*0200*/  IMAD.X R7, RZ, RZ, R7, P2 ;  /* 0x000000ffff077224 */ /* 0x000fe200010e0607 */
[----:B-1----:R-:W-:-:S05]  /*0210*/  IADD3 R8, P1, PT, R8, 0x280, RZ ;  /* 0x0000028008087810 */ /* 0x002fca0007f3e0ff */
[----:B------:R-:W-:-:S08]  /*0220*/  IMAD.X R9, RZ, RZ, R9, P1 ;  /* 0x000000ffff097224 */ /* 0x000fd000008e0609 */
.L_x_4:
[----:B------:R-:W-:-:S04]  /*0230*/  IMAD.WIDE R26, R2, 0x8, R8 ;  /* 0x00000008021a7825 */ /* 0x000fc800078e0208 */
[----:B------:R-:W-:Y:S01]  /*0240*/  IMAD.WIDE R10, R2, 0x8, R6 ;  /* 0x00000008020a7825 */ /* 0x000fe200078e0206 */
[----:B------:R-:W2:Y:S04]  /*0250*/  LDG.E.64 R20, desc[UR6][R26.64+-0x280] ;  /* 0xfffd80061a147981 */ /* 0x000ea8000c1e1b00 */
[----:B------:R-:W2:Y:S04]  /*0260*/  LDG.E.64 R18, desc[UR6][R10.64+-0x280] ;  /* 0xfffd80060a127981 */ /* 0x000ea8000c1e1b00 */
[----:B------:R-:W3:Y:S04]  /*0270*/  LDG.E.64 R16, desc[UR6][R26.64+-0x230] ;  /* 0xfffdd0061a107981 */ /* 0x000ee8000c1e1b00 */
[----:B------:R-:W3:Y:S04]  /*0280*/  LDG.E.64 R14, desc[UR6][R10.64+-0x230] ;  /* 0xfffdd0060a0e7981 */ /* 0x000ee8000c1e1b00 */
[----:B------:R-:W4:Y:S04]  /*0290*/  LDG.E.64 R22, desc[UR6][R10.64+-0x1e0] ;  /* 0xfffe20060a167981 */ /* 0x000f28000c1e1b00 */
[----:B------:R-:W5:Y:S04]  /*02a0*/  LDG.E.64 R24, desc[UR6][R26.64+0x230] ;  /* 0x000230061a187981 */ /* 0x000f68000c1e1b00 */
[----:B------:R-:W5:Y:S01]  /*02b0*/  LDG.E.64 R28, desc[UR6][R10.64+0x230] ;  /* 0x000230060a1c7981 */ /* 0x000f62000c1e1b00 */
[----:B--2---:R-:W-:-:S03]  /*02c0*/  DADD R20, R20, -R18 ;  /* 0x0000000014147229 */ /* 0x004fc60000000812 */
[----:B------:R-:W4:Y:S05]  /*02d0*/  LDG.E.64 R18, desc[UR6][R26.64+-0x1e0] ;  /* 0xfffe20061a127981 */ /* 0x000f2a000c1e1b00 */
[----:B------:R-:W-:Y:S02]  /*02e0*/  DFMA R20, R20, R20, R12 ;  /* 0x000000141414722b */ /* 0x000fe4000000000c */
[----:B---3--:R-:W-:Y:S01]  /*02f0*/  DADD R14, R16, -R14 ;  /* 0x00000000100e7229 */ /* 0x008fe2000000080e */
[----:B------:R-:W2:Y:S04]  /*0300*/  LDG.E.64 R12, desc[UR6][R26.64+-0x190] ;  /* 0xfffe70061a0c7981 */ /* 0x000ea8000c1e1b00 */
[----:B------:R-:W2:Y:S03]  /*0310*/  LDG.E.64 R16, desc[UR6][R10.64+-0x190] ;  /* 0xfffe70060a107981 */ /* 0x000ea6000c1e1b00 */
[----:B------:R-:W-:Y:S01]  /*0320*/  DFMA R14, R14, R14, R20 ;  /* 0x0000000e0e0e722b */ /* 0x000fe20000000014 */
[----:B------:R-:W3:Y:S01]  /*0330*/  LDG.E.64 R20, desc[UR6][R10.64+-0x140] ;  /* 0xfffec0060a147981 */ /* 0x000ee2000c1e1b00 */
[----:B----4-:R-:W-:-:S03]  /*0340*/  DADD R22, R18, -R22 ;  /* 0x0000000012167229 */ /* 0x010fc60000000816 */
[----:B------:R-:W3:Y:S05]  /*0350*/  LDG.E.64 R18, desc[UR6][R26.64+-0x140] ;  /* 0xfffec0061a127981 */ /* 0x000eea000c1e1b00 */
[----:B------:R-:W-:Y:S01]  /*0360*/  DFMA R22, R22, R22, R14 ;  /* 0x000000161616722b */ /* 0x000fe2000000000e */
[----:B------:R-:W4:Y:S01]  /*0370*/  LDG.E.64 R14, desc[UR6][R10.64+-0xf0] ;  /* 0xffff10060a0e7981 */ /* 0x000f22000c1e1b00 */
[----:B--2---:R-:W-:-:S03]  /*0380*/  DADD R16, R12, -R16 ;  /* 0x000000000c107229 */ /* 0x004fc60000000810 */
[----:B------:R-:W4:Y:S05]  /*0390*/  LDG.E.64 R12, desc[UR6][R26.64+-0xf0] ;  /* 0xffff10061a0c7981 */ /* 0x000f2a000c1e1b00 */
[----:B------:R-:W-:Y:S01]  /*03a0*/  DFMA R16, R16, R16, R22 ;  /* 0x000000101010722b */ /* 0x000fe20000000016 */
[----:B------:R-:W2:Y:S01]  /*03b0*/  LDG.E.64 R22, desc[UR6][R10.64+-0xa0] ;  /* 0xffff60060a167981 */ /* 0x000ea2000c1e1b00 */
[----:B---3--:R-:W-:-:S03]  /*03c0*/  DADD R20, R18, -R20 ;  /* 0x0000000012147229 */ /* 0x008fc60000000814 */
[----:B------:R-:W2:Y:S05]  /*03d0*/  LDG.E.64 R18, desc[UR6][R26.64+-0xa0] ;  /* 0xffff60061a127981 */ /* 0x000eaa000c1e1b00 */
        /* <DEDUP_REMOVED lines=32> */
[----:B------:R-:W-:Y:S02]  /*05e0*/  DFMA R16, R18, R18, R16 ;  /* 0x000000121210722b */ /* 0x000fe40000000010 */
[----:B---3--:R-:W-:Y:S01]  /*05f0*/  DADD R12, R12, -R14 ;  /* 0x000000000c0c7229 */ /* 0x008fe2000000080e */
[----:B------:R-:W-:-:S07]  /*0600*/  VIADD R5, R5, 0x10 ;  /* 0x0000001005057836 */ /* 0x000fce0000000000 */
[----:B------:R-:W-:Y:S01]  /*0610*/  DFMA R16, R12, R12, R16 ;  /* 0x0000000c0c10722b */ /* 0x000fe20000000010 */
[----:B------:R-:W-:Y:S01]  /*0620*/  ISETP.NE.AND P1, PT, R5, RZ, PT ;  /* 0x000000ff0500720c */ /* 0x000fe20003f25270 */
[----:B-----5:R-:W-:Y:S01]  /*0630*/  DADD R24, R24, -R28 ;  /* 0x0000000018187229 */ /* 0x020fe2000000081c */
[----:B------:R-:W-:Y:S01]  /*0640*/  VIADD R2, R2, 0xa0 ;  /* 0x000000a002027836 */ /* 0x000fe20000000000 */
[----:B----4-:R-:W-:-:S08]  /*0650*/  DADD R20, R20, -R22 ;  /* 0x0000000014147229 */ /* 0x010fd00000000816 */
[----:B------:R-:W-:-:S08]  /*0660*/  DFMA R16, R20, R20, R16 ;  /* 0x000000141410722b */ /* 0x000fd00000000010 */
[----:B------:R-:W-:Y:S01]  /*0670*/  DFMA R12, R24, R24, R16 ;  /* 0x00000018180c722b */ /* 0x000fe20000000010 */
[----:B------:R-:W-:Y:S10]  /*0680*/  @P1 BRA `(.L_x_4) ;  /* 0xfffffff800e81947 */ /* 0x000ff4000383ffff */
.L_x_3:
[----:B------:R-:W-:Y:S05]  /*0690*/  BSYNC.RECONVERGENT B1 ;  /* 0x0000000000017941 */ /* 0x000fea0003800200 */
.L_x_2:
[----:B------:R-:W-:Y:S05]  /*06a0*/  @!P0 BRA `(.L_x_1) ;  /* 0x0000000400548947 */ /* 0x000fea0003800000 */
[----:B------:R-:W-:Y:S01]  /*06b0*/  ISETP.GE.U32.AND P0, PT, R4, 0x8, PT ;  /* 0x000000080400780c */ /* 0x000fe20003f06070 */
[----:B------:R-:W-:Y:S01]  /*06c0*/  BSSY.RECONVERGENT B1, `(.L_x_5) ;  /* 0x0000029000017945 */ /* 0x000fe20003800200 */
[----:B------:R-:W-:-:S04]  /*06d0*/  LOP3.LUT R28, R3, 0x7, RZ, 0xc0, !PT ;  /* 0x00000007031c7812 */ /* 0x000fc800078ec0ff */
[----:B------:R-:W-:-:S07]  /*06e0*/  ISETP.NE.AND P1, PT, R28, RZ, PT ;  /* 0x000000ff1c00720c */ /* 0x000fce0003f25270 */
[----:B------:R-:W-:Y:S06]  /*06f0*/  @!P0 BRA `(.L_x_6) ;  /* 0x0000000000948947 */ /* 0x000fec0003800000 */
[----:B------:R-:W0:Y:S08]  /*0700*/  LDC.64 R6, c[0x0][0x388] ;  /* 0x0000e200ff067b82 */ /* 0x000e300000000a00 */
[----:B------:R-:W1:Y:S01]  /*0710*/  LDC.64 R24, c[0x0][0x380] ;  /* 0x0000e000ff187b82 */ /* 0x000e620000000a00 */
[----:B0-----:R-:W-:-:S05]  /*0720*/  IMAD.WIDE R6, R2, 0x8, R6 ;  /* 0x0000000802067825 */ /* 0x001fca00078e0206 */
[----:B------:R-:W2:Y:S01]  /*0730*/  LDG.E.64 R16, desc[UR6][R6.64] ;  /* 0x0000000606107981 */ /* 0x000ea2000c1e1b00 */
[----:B-1----:R-:W-:-:S03]  /*0740*/  IMAD.WIDE R24, R2, 0x8, R24 ;  /* 0x0000000802187825 */ /* 0x002fc600078e0218 */
[----:B------:R-:W3:Y:S04]  /*0750*/  LDG.E.64 R10, desc[UR6][R6.64+0x50] ;  /* 0x00005006060a7981 */ /* 0x000ee8000c1e1b00 */
[----:B------:R-:W2:Y:S04]  /*0760*/  LDG.E.64 R18, desc[UR6][R24.64] ;  /* 0x0000000618127981 */ /* 0x000ea8000c1e1b00 */
[----:B------:R-:W3:Y:S04]  /*0770*/  LDG.E.64 R14, desc[UR6][R24.64+0x50] ;  /* 0x00005006180e7981 */ /* 0x000ee8000c1e1b00 */
[----:B------:R-:W4:Y:S04]  /*0780*/  LDG.E.64 R8, desc[UR6][R6.64+0xa0] ;  /* 0x0000a00606087981 */ /* 0x000f28000c1e1b00 */
[----:B------:R-:W4:Y:S04]  /*0790*/  LDG.E.64 R4, desc[UR6][R24.64+0xa0] ;  /* 0x0000a00618047981 */ /* 0x000f28000c1e1b00 */
[----:B------:R-:W5:Y:S04]  /*07a0*/  LDG.E.64 R20, desc[UR6][R6.64+0xf0] ;  /* 0x0000f00606147981 */ /* 0x000f68000c1e1b00 */
[----:B------:R-:W5:Y:S04]  /*07b0*/  LDG.E.64 R22, desc[UR6][R24.64+0xf0] ;  /* 0x0000f00618167981 */ /* 0x000f68000c1e1b00 */
[----:B------:R-:W5:Y:S01]  /*07c0*/  LDG.E.64 R26, desc[UR6][R24.64+0x230] ;  /* 0x00023006181a7981 */ /* 0x000f62000c1e1b00 */
[----:B--2---:R-:W-:-:S03]  /*07d0*/  DADD R18, R16, -R18 ;  /* 0x0000000010127229 */ /* 0x004fc60000000812 */
[----:B------:R-:W2:Y:S01]  /*07e0*/  LDG.E.64 R16, desc[UR6][R6.64+0x140] ;  /* 0x0001400606107981 */ /* 0x000ea2000c1e1b00 */
[----:B---3--:R-:W-:-:S03]  /*07f0*/  DADD R10, R10, -R14 ;  /* 0x000000000a0a7229 */ /* 0x008fc6000000080e */
[----:B------:R-:W2:Y:S01]  /*0800*/  LDG.E.64 R14, desc[UR6][R24.64+0x140] ;  /* 0x00014006180e7981 */ /* 0x000ea2000c1e1b00 */
[----:B------:R-:W-:-:S03]  /*0810*/  DFMA R18, R18, R18, R12 ;  /* 0x000000121212722b */ /* 0x000fc6000000000c */
[----:B------:R-:W3:Y:S01]  /*0820*/  LDG.E.64 R12, desc[UR6][R6.64+0x190] ;  /* 0x00019006060c7981 */ /* 0x000ee2000c1e1b00 */
[----:B----4-:R-:W-:-:S03]  /*0830*/  DADD R4, R8, -R4 ;  /* 0x0000000008047229 */ /* 0x010fc60000000804 */
[----:B------:R-:W4:Y:S01]  /*0840*/  LDG.E.64 R8, desc[UR6][R6.64+0x1e0] ;  /* 0x0001e00606087981 */ /* 0x000f22000c1e1b00 */
[----:B------:R-:W-:-:S03]  /*0850*/  DFMA R18, R10, R10, R18 ;  /* 0x0000000a0a12722b */ /* 0x000fc60000000012 */
[----:B------:R-:W3:Y:S05]  /*0860*/  LDG.E.64 R10, desc[UR6][R24.64+0x190] ;  /* 0x00019006180a7981 */ /* 0x000eea000c1e1b00 */
[----:B------:R-:W-:Y:S01]  /*0870*/  DFMA R18, R4, R4, R18 ;  /* 0x000000040412722b */ /* 0x000fe20000000012 */
[----:B------:R-:W4:Y:S04]  /*0880*/  LDG.E.64 R6, desc[UR6][R6.64+0x230] ;  /* 0x0002300606067981 */ /* 0x000f28000c1e1b00 */
[----:B------:R-:W4:Y:S01]  /*0890*/  LDG.E.64 R4, desc[UR6][R24.64+0x1e0] ;  /* 0x0001e00618047981 */ /* 0x000f22000c1e1b00 */
[----:B-----5:R-:W-:-:S08]  /*08a0*/  DADD R20, R20, -R22 ;  /* 0x0000000014147229 */ /* 0x020fd00000000816 */
[----:B------:R-:W-:Y:S01]  /*08b0*/  DFMA R18, R20, R20, R18 ;  /* 0x000000141412722b */ /* 0x000fe20000000012 */
[----:B------:R-:W-:Y:S01]  /*08c0*/  VIADD R2, R2, 0x50 ;  /* 0x0000005002027836 */ /* 0x000fe20000000000 */
[----:B--2---:R-:W-:-:S08]  /*08d0*/  DADD R14, R16, -R14 ;  /* 0x00000000100e7229 */ /* 0x004fd0000000080e */
[----:B------:R-:W-:Y:S02]  /*08e0*/  DFMA R18, R14, R14, R18 ;  /* 0x0000000e0e12722b */ /* 0x000fe40000000012 */
[----:B---3--:R-:W-:-:S08]  /*08f0*/  DADD R10, R12, -R10 ;  /* 0x000000000c0a7229 */ /* 0x008fd0000000080a */
[----:B------:R-:W-:Y:S02]  /*0900*/  DFMA R18, R10, R10, R18 ;  /* 0x0000000a0a12722b */ /* 0x000fe40000000012 */
[----:B----4-:R-:W-:Y:S02]  /*0910*/  DADD R4, R8, -R4 ;  /* 0x0000000008047229 */ /* 0x010fe40000000804 */
[----:B------:R-:W-:-:S06]  /*0920*/  DADD R26, R6, -R26 ;  /* 0x00000000061a7229 */ /* 0x000fcc000000081a */
[----:B------:R-:W-:-:S08]  /*0930*/  DFMA R18, R4, R4, R18 ;  /* 0x000000040412722b */ /* 0x000fd00000000012 */
[----:B------:R-:W-:-:S11]  /*0940*/  DFMA R12, R26, R26, R18 ;  /* 0x0000001a1a0c722b */ /* 0x000fd60000000012 */
.L_x_6:
[----:B------:R-:W-:Y:S05]  /*0950*/  BSYNC.RECONVERGENT B1 ;  /* 0x0000000000017941 */ /* 0x000fea0003800200 */
.L_x_5:
        /* <DEDUP_REMOVED lines=17> */
[----:B------:R-:W5:Y:S01]  /*0a70*/  LDG.E.64 R16, desc[UR6][R22.64+0xf0] ;  /* 0x0000f00616107981 */ /* 0x000f62000c1e1b00 */
[----:B------:R-:W-:Y:S01]  /*0a80*/  VIADD R2, R2, 0x28 ;  /* 0x0000002802027836 */ /* 0x000fe20000000000 */
[----:B--2---:R-:W-:-:S02]  /*0a90*/  DADD R20, R20, -R24 ;  /* 0x0000000014147229 */ /* 0x004fc40000000818 */
[----:B---3--:R-:W-:-:S06]  /*0aa0*/  DADD R8, R10, -R8 ;  /* 0x000000000a087229 */ /* 0x008fcc0000000808 */
[----:B------:R-:W-:Y:S02]  /*0ab0*/  DFMA R12, R20, R20, R12 ;  /* 0x00000014140c722b */ /* 0x000fe4000000000c */
[----:B----4-:R-:W-:-:S06]  /*0ac0*/  DADD R4, R6, -R4 ;  /* 0x0000000006047229 */ /* 0x010fcc0000000804 */
[----:B------:R-:W-:Y:S02]  /*0ad0*/  DFMA R12, R8, R8, R12 ;  /* 0x00000008080c722b */ /* 0x000fe4000000000c */
[----:B-----5:R-:W-:-:S06]  /*0ae0*/  DADD R14, R14, -R16 ;  /* 0x000000000e0e7229 */ /* 0x020fcc0000000810 */
[----:B------:R-:W-:-:S08]  /*0af0*/  DFMA R12, R4, R4, R12 ;  /* 0x00000004040c722b */ /* 0x000fd0000000000c */
[----:B------:R-:W-:-:S11]  /*0b00*/  DFMA R12, R14, R14, R12 ;  /* 0x0000000e0e0c722b */ /* 0x000fd6000000000c */
.L_x_8:
[----:B------:R-:W-:Y:S05]  /*0b10*/  BSYNC.RECONVERGENT B1 ;  /* 0x0000000000017941 */ /* 0x000fea0003800200 */
.L_x_7:
[----:B------:R-:W-:Y:S05]  /*0b20*/  @!P1 BRA `(.L_x_1) ;  /* 0x0000000000349947 */ /* 0x000fea0003800000 */
[----:B------:R-:W0:Y:S01]  /*0b30*/  LDC.64 R10, c[0x0][0x380] ;  /* 0x0000e000ff0a7b82 */ /* 0x000e220000000a00 */
[----:B------:R-:W-:-:S07]  /*0b40*/  IADD3 R3, PT, PT, -R3, RZ, RZ ;  /* 0x000000ff03037210 */ /* 0x000fce0007ffe1ff */
[----:B------:R-:W1:Y:S02]  /*0b50*/  LDC.64 R14, c[0x0][0x388] ;  /* 0x0000e200ff0e7b82 */ /* 0x000e640000000a00 */
.L_x_9:
[----:B0-----:R-:W-:-:S04]  /*0b60*/  IMAD.WIDE R4, R2, 0x8, R10 ;  /* 0x0000000802047825 */ /* 0x001fc800078e020a */
[C---:B-1----:R-:W-:Y:S02]  /*0b70*/  IMAD.WIDE R6, R2.reuse, 0x8, R14 ;  /* 0x0000000802067825 */ /* 0x042fe400078e020e */
[----:B------:R-:W2:Y:S04]  /*0b80*/  LDG.E.64 R4, desc[UR6][R4.64] ;  /* 0x0000000604047981 */ /* 0x000ea8000c1e1b00 */
[----:B------:R-:W2:Y:S01]  /*0b90*/  LDG.E.64 R6, desc[UR6][R6.64] ;  /* 0x0000000606067981 */ /* 0x000ea2000c1e1b00 */
[----:B------:R-:W-:Y:S02]  /*0ba0*/  VIADD R3, R3, 0x1 ;  /* 0x0000000103037836 */ /* 0x000fe40000000000 */
[----:B------:R-:W-:-:S03]  /*0bb0*/  VIADD R2, R2, 0xa ;  /* 0x0000000a02027836 */ /* 0x000fc60000000000 */
[----:B------:R-:W-:Y:S01]  /*0bc0*/  ISETP.NE.AND P0, PT, R3, RZ, PT ;  /* 0x000000ff0300720c */ /* 0x000fe20003f05270 */
[----:B--2---:R-:W-:-:S08]  /*0bd0*/  DADD R8, R6, -R4 ;  /* 0x0000000006087229 */ /* 0x004fd00000000804 */
[----:B------:R-:W-:-:S04]  /*0be0*/  DFMA R12, R8, R8, R12 ;  /* 0x00000008080c722b */ /* 0x000fc8000000000c */
[----:B------:R-:W-:Y:S07]  /*0bf0*/  @P0 BRA `(.L_x_9) ;  /* 0xfffffffc00d80947 */ /* 0x000fee000383ffff */
.L_x_1:
[----:B------:R-:W-:Y:S05]  /*0c00*/  BSYNC.RECONVERGENT B0 ;  /* 0x0000000000007941 */ /* 0x000fea0003800200 */
.L_x_0:
[----:B------:R-:W0:Y:S02]  /*0c10*/  LDC.64 R2, c[0x0][0x390] ;  /* 0x0000e400ff027b82 */ /* 0x000e240000000a00 */
[----:B0-----:R-:W-:-:S05]  /*0c20*/  IMAD.WIDE.U32 R2, R0, 0x8, R2 ;  /* 0x0000000800027825 */ /* 0x001fca00078e0002 */
[----:B------:R-:W-:Y:S01]  /*0c30*/  STG.E.64 desc[UR6][R2.64], R12 ;  /* 0x0000000c02007986 */ /* 0x000fe2000c101b06 */
[----:B------:R-:W-:Y:S05]  /*0c40*/  EXIT ;  /* 0x000000000000794d */ /* 0x000fea0003800000 */
.L_x_10:
[----:B------:R-:W-:-:S00]  /*0c50*/  BRA `(.L_x_10) ;  /* 0xfffffffc00fc7947 */ /* 0x000fc0000383ffff */
[----:B------:R-:W-:-:S00]  /*0c60*/  NOP ;  /* 0x0000000000007918 */ /* 0x000fc00000000000 */
        /* <DEDUP_REMOVED lines=9> */
.L_x_11:


//--------------------- .nv.shared.reserved.0     --------------------------
	.section	.nv.shared.reserved.0,"aw",@nobits
	.weak		__nv_reservedSMEM_offset_0_alias
	.size		__nv_reservedSMEM_offset_0_alias, 0, 64
	.other		__nv_reservedSMEM_offset_0_alias,@"STO_CUDA_RESERVED_SHARED STV_DEFAULT"
__nv_reservedSMEM_offset_0_alias:
	.zero		0
	.zero		64


//--------------------- .nv.constant0._Z15computedistancePdS_S_ --------------------------
	.section	.nv.constant0._Z15computedistancePdS_S_,"a",@progbits
	.sectionflags	@""
	.align	4
.nv.constant0._Z15computedistancePdS_S_:
	.zero		920


//--------------------- SYMBOLS --------------------------

	.type		.nv.reservedSmem.offset0,@object
	.size		.nv.reservedSmem.offset0,0x4
